	.headerflags	@"EF_CUDA_TEXMODE_UNIFIED EF_CUDA_64BIT_ADDRESS EF_CUDA_ACCELERATORS EF_CUDA_SM90 EF_CUDA_VIRTUAL_SM(EF_CUDA_SM90)"
	.elftype	@"ET_EXEC"


//--------------------- .nv.info                  --------------------------
	.section	.nv.info,"",@"SHT_CUDA_INFO"
	.align	4


	//----- nvinfo : EIATTR_REGCOUNT
	.align		4
        /*0000*/ 	.byte	0x04, 0x2f
        /*0002*/ 	.short	(.L_3 - .L_2)
	.align		4
.L_2:
        /*0004*/ 	.word	index@(triton_poi_fused__native_batch_norm_legit_no_training_3)
        /*0008*/ 	.word	0x00000012


	//----- nvinfo : EIATTR_MIN_STACK_SIZE
	.align		4
.L_3:
        /*000c*/ 	.byte	0x04, 0x12
        /*000e*/ 	.short	(.L_5 - .L_4)
	.align		4
.L_4:
        /*0010*/ 	.word	index@(triton_poi_fused__native_batch_norm_legit_no_training_3)
        /*0014*/ 	.word	0x00000000


	//----- nvinfo : EIATTR_FRAME_SIZE
	.align		4
.L_5:
        /*0018*/ 	.byte	0x04, 0x11
        /*001a*/ 	.short	(.L_7 - .L_6)
	.align		4
.L_6:
        /*001c*/ 	.word	index@(triton_poi_fused__native_batch_norm_legit_no_training_3)
        /*0020*/ 	.word	0x00000000


	//----- nvinfo : EIATTR_MIN_STACK_SIZE
	.align		4
.L_7:
        /*0024*/ 	.byte	0x04, 0x12
        /*0026*/ 	.short	(.L_9 - .L_8)
	.align		4
.L_8:
        /*0028*/ 	.word	index@(triton_poi_fused__native_batch_norm_legit_no_training_3)
        /*002c*/ 	.word	0x00000000
.L_9:


//--------------------- .nv.info.triton_poi_fused__native_batch_norm_legit_no_training_3 --------------------------
	.section	.nv.info.triton_poi_fused__native_batch_norm_legit_no_training_3,"",@"SHT_CUDA_INFO"
	.sectionflags	@""
	.align	4


	//----- nvinfo : EIATTR_CUDA_API_VERSION
	.align		4
        /*0000*/ 	.byte	0x04, 0x37
        /*0002*/ 	.short	(.L_11 - .L_10)
.L_10:
        /*0004*/ 	.word	0x0000007c


	//----- nvinfo : EIATTR_KPARAM_INFO
	.align		4
.L_11:
        /*0008*/ 	.byte	0x04, 0x17
        /*000a*/ 	.short	(.L_13 - .L_12)
.L_12:
        /*000c*/ 	.word	0x00000000
        /*0010*/ 	.short	0x0006
        /*0012*/ 	.short	0x0030
        /*0014*/ 	.byte	0x00, 0xf0, 0x11, 0x00


	//----- nvinfo : EIATTR_KPARAM_INFO
	.align		4
.L_13:
        /*0018*/ 	.byte	0x04, 0x17
        /*001a*/ 	.short	(.L_15 - .L_14)
.L_14:
        /*001c*/ 	.word	0x00000000
        /*0020*/ 	.short	0x0005
        /*0022*/ 	.short	0x0028
        /*0024*/ 	.byte	0x00, 0xf4, 0x21, 0x00


	//----- nvinfo : EIATTR_KPARAM_INFO
	.align		4
.L_15:
        /*0028*/ 	.byte	0x04, 0x17
        /*002a*/ 	.short	(.L_17 - .L_16)
.L_16:
        /*002c*/ 	.word	0x00000000
        /*0030*/ 	.short	0x0004
        /*0032*/ 	.short	0x0020
        /*0034*/ 	.byte	0x00, 0xf4, 0x21, 0x00


	//----- nvinfo : EIATTR_KPARAM_INFO
	.align		4
.L_17:
        /*0038*/ 	.byte	0x04, 0x17
        /*003a*/ 	.short	(.L_19 - .L_18)
.L_18:
        /*003c*/ 	.word	0x00000000
        /*0040*/ 	.short	0x0003
        /*0042*/ 	.short	0x0018
        /*0044*/ 	.byte	0x00, 0xf4, 0x21, 0x00


	//----- nvinfo : EIATTR_KPARAM_INFO
	.align		4
.L_19:
        /*0048*/ 	.byte	0x04, 0x17
        /*004a*/ 	.short	(.L_21 - .L_20)
.L_20:
        /*004c*/ 	.word	0x00000000
        /*0050*/ 	.short	0x0002
        /*0052*/ 	.short	0x0010
        /*0054*/ 	.byte	0x00, 0xf4, 0x21, 0x00


	//----- nvinfo : EIATTR_KPARAM_INFO
	.align		4
.L_21:
        /*0058*/ 	.byte	0x04, 0x17
        /*005a*/ 	.short	(.L_23 - .L_22)
.L_22:
        /*005c*/ 	.word	0x00000000
        /*0060*/ 	.short	0x0001
        /*0062*/ 	.short	0x0008
        /*0064*/ 	.byte	0x00, 0xf4, 0x21, 0x00


	//----- nvinfo : EIATTR_KPARAM_INFO
	.align		4
.L_23:
        /*0068*/ 	.byte	0x04, 0x17
        /*006a*/ 	.short	(.L_25 - .L_24)
.L_24:
        /*006c*/ 	.word	0x00000000
        /*0070*/ 	.short	0x0000
        /*0072*/ 	.short	0x0000
        /*0074*/ 	.byte	0x00, 0xf4, 0x21, 0x00


	//----- nvinfo : EIATTR_SPARSE_MMA_MASK
	.align		4
.L_25:
        /*0078*/ 	.byte	0x03, 0x50
        /*007a*/ 	.short	0x0000


	//----- nvinfo : EIATTR_MAXREG_COUNT
	.align		4
        /*007c*/ 	.byte	0x03, 0x1b
        /*007e*/ 	.short	0x00ff


	//----- nvinfo : EIATTR_EXIT_INSTR_OFFSETS
	.align		4
        /*0080*/ 	.byte	0x04, 0x1c
        /*0082*/ 	.short	(.L_27 - .L_26)


	//   ....[0]....
.L_26:
        /*0084*/ 	.word	0x00000390


	//----- nvinfo : EIATTR_REQNTID
	.align		4
.L_27:
        /*0088*/ 	.byte	0x04, 0x10
        /*008a*/ 	.short	(.L_29 - .L_28)
.L_28:
        /*008c*/ 	.word	0x00000100
        /*0090*/ 	.word	0x00000001
        /*0094*/ 	.word	0x00000001


	//----- nvinfo : EIATTR_CBANK_PARAM_SIZE
	.align		4
.L_29:
        /*0098*/ 	.byte	0x03, 0x19
        /*009a*/ 	.short	0x0034


	//----- nvinfo : EIATTR_PARAM_CBANK
	.align		4
        /*009c*/ 	.byte	0x04, 0x0a
        /*009e*/ 	.short	(.L_31 - .L_30)
	.align		4
.L_30:
        /*00a0*/ 	.word	index@(.nv.constant0.triton_poi_fused__native_batch_norm_legit_no_training_3)
        /*00a4*/ 	.short	0x0210
        /*00a6*/ 	.short	0x0034


	//----- nvinfo : EIATTR_SW_WAR
	.align		4
.L_31:
        /*00a8*/ 	.byte	0x04, 0x36
        /*00aa*/ 	.short	(.L_33 - .L_32)
.L_32:
        /*00ac*/ 	.word	0x00000008
.L_33:


//--------------------- .nv.callgraph             --------------------------
	.section	.nv.callgraph,"",@"SHT_CUDA_CALLGRAPH"
	.align	4
	.sectionentsize	8
	.align		4
        /*0000*/ 	.word	0x00000000
	.align		4
        /*0004*/ 	.word	0xffffffff
	.align		4
        /*0008*/ 	.word	0x00000000
	.align		4
        /*000c*/ 	.word	0xfffffffe
	.align		4
        /*0010*/ 	.word	0x00000000
	.align		4
        /*0014*/ 	.word	0xfffffffd
	.align		4
        /*0018*/ 	.word	0x00000000
	.align		4
        /*001c*/ 	.word	0xfffffffc


//--------------------- .nv.constant4             --------------------------
	.section	.nv.constant4,"a",@progbits
	.align	8
	.align		8
.nv.constant4:
        /*0000*/ 	.dword	_$_str
	.align		8
        /*0008*/ 	.dword	_$_str_$_2


//--------------------- .text.triton_poi_fused__native_batch_norm_legit_no_training_3 --------------------------
	.section	.text.triton_poi_fused__native_batch_norm_legit_no_training_3,"ax",@progbits
	.align	128
        .global         triton_poi_fused__native_batch_norm_legit_no_training_3
        .type           triton_poi_fused__native_batch_norm_legit_no_training_3,@function
        .size           triton_poi_fused__native_batch_norm_legit_no_training_3,(.L_x_1 - triton_poi_fused__native_batch_norm_legit_no_training_3)
        .other          triton_poi_fused__native_batch_norm_legit_no_training_3,@"STO_CUDA_ENTRY STV_DEFAULT"
triton_poi_fused__native_batch_norm_legit_no_training_3:
.text.triton_poi_fused__native_batch_norm_legit_no_training_3:
[----:B------:R-:W-:Y:S01]  /*0000*/  LDC R1, c[0x0][0x28] ;  /* 0x00000a00ff017b82 */ /* 0x000fe20000000800 */
[----:B------:R-:W1:Y:S07]  /*0010*/  S2R R0, SR_TID.X ;  /* 0x0000000000007919 */ /* 0x000e6e0000002100 */
[----:B------:R-:W2:Y:S01]  /*0020*/  LDC.64 R2, c[0x0][0x220] ;  /* 0x00008800ff027b82 */ /* 0x000ea20000000a00 */
[----:B------:R-:W-:Y:S01]  /*0030*/  ULDC.64 UR4, c[0x0][0x208] ;  /* 0x0000820000047ab9 */ /* 0x000fe20000000a00 */
[----:B------:R-:W3:Y:S06]  /*0040*/  S2R R7, SR_CTAID.X ;  /* 0x0000000000077919 */ /* 0x000eec0000002500 */
[----:B------:R-:W4:Y:S08]  /*0050*/  LDC.64 R8, c[0x0][0x228] ;  /* 0x00008a00ff087b82 */ /* 0x000f300000000a00 */
[----:B------:R-:W5:Y:S01]  /*0060*/  LDC.64 R10, c[0x0][0x230] ;  /* 0x00008c00ff0a7b82 */ /* 0x000f620000000a00 */
[----:B-1----:R-:W-:-:S02]  /*0070*/  SHF.L.U32 R0, R0, 0x1, RZ ;  /* 0x0000000100007819 */ /* 0x002fc400000006ff */
[----:B---3--:R-:W-:Y:S02]  /*0080*/  SHF.R.S32.HI R5, RZ, 0x16, R7 ;  /* 0x00000016ff057819 */ /* 0x008fe40000011407 */
[----:B------:R-:W-:Y:S02]  /*0090*/  LOP3.LUT R0, R0, 0x1fe, RZ, 0xc0, !PT ;  /* 0x000001fe00007812 */ /* 0x000fe400078ec0ff */
[----:B------:R-:W-:Y:S02]  /*00a0*/  SGXT R5, R5, 0x1 ;  /* 0x000000010505781a */ /* 0x000fe40000000200 */
[----:B------:R-:W-:Y:S02]  /*00b0*/  LEA R0, R7, R0, 0x9 ;  /* 0x0000000007007211 */ /* 0x000fe400078e48ff */
[----:B------:R-:W1:Y:S02]  /*00c0*/  LDC.64 R6, c[0x0][0x218] ;  /* 0x00008600ff067b82 */ /* 0x000e640000000a00 */
[----:B------:R-:W-:-:S04]  /*00d0*/  LEA.HI R5, R5, R0, RZ, 0x7 ;  /* 0x0000000005057211 */ /* 0x000fc800078f38ff */
[----:B------:R-:W-:-:S04]  /*00e0*/  LOP3.LUT R5, R5, 0xffffff80, RZ, 0xc0, !PT ;  /* 0xffffff8005057812 */ /* 0x000fc800078ec0ff */
[----:B------:R-:W-:Y:S02]  /*00f0*/  IADD3 R13, R0, -R5, RZ ;  /* 0x80000005000d7210 */ /* 0x000fe40007ffe0ff */
[----:B------:R-:W3:Y:S03]  /*0100*/  LDC.64 R4, c[0x0][0x210] ;  /* 0x00008400ff047b82 */ /* 0x000ee60000000a00 */
[----:B--2---:R-:W-:-:S06]  /*0110*/  IMAD.WIDE R2, R13, 0x4, R2 ;  /* 0x000000040d027825 */ /* 0x004fcc00078e0202 */
[----:B------:R-:W2:Y:S01]  /*0120*/  LDG.E.EL.64 R2, desc[UR4][R2.64] ;  /* 0x0000000402027981 */ /* 0x000ea2000c2e1b00 */
[----:B-1----:R-:W-:-:S06]  /*0130*/  IMAD.WIDE R6, R13, 0x4, R6 ;  /* 0x000000040d067825 */ /* 0x002fcc00078e0206 */
[----:B------:R-:W2:Y:S01]  /*0140*/  LDG.E.EL.64 R6, desc[UR4][R6.64] ;  /* 0x0000000406067981 */ /* 0x000ea2000c2e1b00 */
[----:B---3--:R-:W-:-:S06]  /*0150*/  IMAD.WIDE R4, R0, 0x4, R4 ;  /* 0x0000000400047825 */ /* 0x008fcc00078e0204 */
[----:B------:R-:W3:Y:S01]  /*0160*/  LDG.E.64 R4, desc[UR4][R4.64] ;  /* 0x0000000404047981 */ /* 0x000ee2000c1e1b00 */
[----:B----4-:R-:W-:-:S04]  /*0170*/  IMAD.WIDE R8, R13, 0x4, R8 ;  /* 0x000000040d087825 */ /* 0x010fc800078e0208 */
[----:B-----5:R-:W-:Y:S02]  /*0180*/  IMAD.WIDE R10, R13, 0x4, R10 ;  /* 0x000000040d0a7825 */ /* 0x020fe400078e020a */
[----:B------:R-:W4:Y:S04]  /*0190*/  LDG.E.EL.64 R8, desc[UR4][R8.64] ;  /* 0x0000000408087981 */ /* 0x000f28000c2e1b00 */
[----:B------:R-:W4:Y:S01]  /*01a0*/  LDG.E.EL.64 R10, desc[UR4][R10.64] ;  /* 0x000000040a0a7981 */ /* 0x000f22000c2e1b00 */
[----:B------:R-:W-:Y:S01]  /*01b0*/  HFMA2.MMA R15, -RZ, RZ, 1.625, 0 ;  /* 0x3e800000ff0f7435 */ /* 0x000fe200000001ff */
[----:B--2---:R-:W-:Y:S01]  /*01c0*/  FADD R2, R2, 9.9999997473787516356e-06 ;  /* 0x3727c5ac02027421 */ /* 0x004fe20000000000 */
[----:B------:R-:W-:-:S03]  /*01d0*/  FADD R12, R3, 9.9999997473787516356e-06 ;  /* 0x3727c5ac030c7421 */ /* 0x000fc60000000000 */
[----:B------:R1:W2:Y:S08]  /*01e0*/  MUFU.SQRT R13, R2 ;  /* 0x00000002000d7308 */ /* 0x0002b00000002000 */
[----:B------:R-:W5:Y:S01]  /*01f0*/  MUFU.SQRT R14, R12 ;  /* 0x0000000c000e7308 */ /* 0x000f620000002000 */
[----:B-1----:R-:W1:Y:S01]  /*0200*/  LDC.64 R2, c[0x0][0x238] ;  /* 0x00008e00ff027b82 */ /* 0x002e620000000a00 */
[----:B--2---:R-:W-:-:S02]  /*0210*/  FSETP.GT.AND P0, PT, R13, 8.50705917302346158658e+37, PT ;  /* 0x7e8000000d00780b */ /* 0x004fc40003f04000 */
[----:B------:R-:W-:Y:S02]  /*0220*/  FSETP.GEU.AND P2, PT, R13, 1.175494350822287508e-38, PT ;  /* 0x008000000d00780b */ /* 0x000fe40003f4e000 */
[C---:B-----5:R-:W-:Y:S02]  /*0230*/  FSETP.GT.AND P1, PT, R14.reuse, 8.50705917302346158658e+37, PT ;  /* 0x7e8000000e00780b */ /* 0x060fe40003f24000 */
[----:B------:R-:W-:-:S07]  /*0240*/  FSETP.GEU.AND P3, PT, R14, 1.175494350822287508e-38, PT ;  /* 0x008000000e00780b */ /* 0x000fce0003f6e000 */
[----:B------:R-:W-:-:S04]  /*0250*/  @P0 FMUL R13, R13, 0.25 ;  /* 0x3e8000000d0d0820 */ /* 0x000fc80000400000 */
[----:B------:R-:W-:Y:S01]  /*0260*/  @!P2 FMUL R13, R13, 16777216 ;  /* 0x4b8000000d0da820 */ /* 0x000fe20000400000 */
[----:B------:R-:W-:-:S04]  /*0270*/  @P1 FMUL R14, R14, 0.25 ;  /* 0x3e8000000e0e1820 */ /* 0x000fc80000400000 */
[----:B------:R-:W-:Y:S01]  /*0280*/  @!P3 FMUL R14, R14, 16777216 ;  /* 0x4b8000000e0eb820 */ /* 0x000fe20000400000 */
[----:B------:R-:W2:Y:S01]  /*0290*/  MUFU.RCP R13, R13 ;  /* 0x0000000d000d7308 */ /* 0x000ea20000001000 */
[----:B------:R-:W-:-:S07]  /*02a0*/  FSEL R12, R15, 1, P0 ;  /* 0x3f8000000f0c7808 */ /* 0x000fce0000000000 */
[----:B------:R-:W5:Y:S01]  /*02b0*/  MUFU.RCP R14, R14 ;  /* 0x0000000e000e7308 */ /* 0x000f620000001000 */
[----:B------:R-:W-:Y:S01]  /*02c0*/  FSEL R15, R15, 1, P1 ;  /* 0x3f8000000f0f7808 */ /* 0x000fe20000800000 */
[----:B------:R-:W-:Y:S01]  /*02d0*/  @!P2 FMUL R12, R12, 16777216 ;  /* 0x4b8000000c0ca820 */ /* 0x000fe20000400000 */
[----:B---3--:R-:W-:-:S03]  /*02e0*/  FADD R4, R4, -R6 ;  /* 0x8000000604047221 */ /* 0x008fc60000000000 */
[----:B------:R-:W-:Y:S01]  /*02f0*/  @!P3 FMUL R15, R15, 16777216 ;  /* 0x4b8000000f0fb820 */ /* 0x000fe20000400000 */
[----:B------:R-:W-:Y:S01]  /*0300*/  FADD R5, R5, -R7 ;  /* 0x8000000705057221 */ /* 0x000fe20000000000 */
[----:B--2---:R-:W-:Y:S02]  /*0310*/  FMUL R13, R13, R12 ;  /* 0x0000000c0d0d7220 */ /* 0x004fe40000400000 */
[----:B-----5:R-:W-:Y:S02]  /*0320*/  FMUL R6, R14, R15 ;  /* 0x0000000f0e067220 */ /* 0x020fe40000400000 */
[----:B------:R-:W-:Y:S02]  /*0330*/  FMUL R13, R4, R13 ;  /* 0x0000000d040d7220 */ /* 0x000fe40000400000 */
[----:B------:R-:W-:Y:S01]  /*0340*/  FMUL R6, R5, R6 ;  /* 0x0000000605067220 */ /* 0x000fe20000400000 */
[----:B-1----:R-:W-:-:S04]  /*0350*/  IMAD.WIDE R2, R0, 0x4, R2 ;  /* 0x0000000400027825 */ /* 0x002fc800078e0202 */
[----:B----4-:R-:W-:Y:S01]  /*0360*/  FFMA R8, R8, R13, R10 ;  /* 0x0000000d08087223 */ /* 0x010fe2000000000a */
[----:B------:R-:W-:-:S05]  /*0370*/  FFMA R9, R9, R6, R11 ;  /* 0x0000000609097223 */ /* 0x000fca000000000b */
[----:B------:R-:W-:Y:S01]  /*0380*/  STG.E.64 desc[UR4][R2.64], R8 ;  /* 0x0000000802007986 */ /* 0x000fe2000c101b04 */
[----:B------:R-:W-:Y:S05]  /*0390*/  EXIT ;  /* 0x000000000000794d */ /* 0x000fea0003800000 */
.L_x_0:
[----:B------:R-:W-:-:S00]  /*03a0*/  BRA `(.L_x_0) ;  /* 0xfffffffc00fc7947 */ /* 0x000fc0000383ffff */
[----:B------:R-:W-:-:S00]  /*03b0*/  NOP ;  /* 0x0000000000007918 */ /* 0x000fc00000000000 */
        /* <DEDUP_REMOVED lines=12> */
.L_x_1:


//--------------------- .nv.global.init           --------------------------
	.section	.nv.global.init,"aw",@progbits
.nv.global.init:
	.type		_$_str,@object
	.size		_$_str,(_$_str_$_2 - _$_str)
_$_str:
        /*0000*/ 	.byte	0x5f, 0x5f, 0x43, 0x55, 0x44, 0x41, 0x5f, 0x46, 0x54, 0x5a, 0x00
	.type		_$_str_$_2,@object
	.size		_$_str_$_2,(.L_1 - _$_str_$_2)
_$_str_$_2:
        /*000b*/ 	.byte	0x5f, 0x5f, 0x43, 0x55, 0x44, 0x41, 0x5f, 0x50, 0x52, 0x45, 0x43, 0x5f, 0x53, 0x51, 0x52, 0x54
        /*001b*/ 	.byte	0x00
.L_1:


//--------------------- .nv.constant0.triton_poi_fused__native_batch_norm_legit_no_training_3 --------------------------
	.section	.nv.constant0.triton_poi_fused__native_batch_norm_legit_no_training_3,"a",@progbits
	.sectionflags	@""
	.align	4
.nv.constant0.triton_poi_fused__native_batch_norm_legit_no_training_3:
	.zero		580
